//
// Generated by NVIDIA NVVM Compiler
//
// Compiler Build ID: CL-36424714
// Cuda compilation tools, release 13.0, V13.0.88
// Based on NVVM 20.0.0
//

.version 9.0
.target sm_100
.address_size 64

	// .globl	_Z4testv
.extern .func  (.param .b32 func_retval0) vprintf
(
	.param .b64 vprintf_param_0,
	.param .b64 vprintf_param_1
)
;
.global .align 1 .b8 $str[35] = {72, 101, 108, 108, 111, 32, 102, 114, 111, 109, 32, 116, 104, 114, 101, 97, 100, 32, 37, 100, 32, 97, 116, 32, 98, 108, 111, 99, 107, 32, 37, 100, 33, 10};

.visible .entry _Z4testv()
{
	.local .align 8 .b8 	__local_depot0[8];
	.reg .b64 	%SP;
	.reg .b64 	%SPL;
	.reg .b32 	%r<5>;
	.reg .b64 	%rd<5>;

	mov.u64 	%SPL, __local_depot0;
	cvta.local.u64 	%SP, %SPL;
	add.u64 	%rd1, %SP, 0;
	add.u64 	%rd2, %SPL, 0;
	mov.u32 	%r1, %tid.x;
	mov.u32 	%r2, %ctaid.x;
	st.local.v2.u32 	[%rd2], {%r1, %r2};
	mov.u64 	%rd3, $str;
	cvta.global.u64 	%rd4, %rd3;
	{ // callseq 0, 0
	.param .b64 param0;
	st.param.b64 	[param0], %rd4;
	.param .b64 param1;
	st.param.b64 	[param1], %rd1;
	.param .b32 retval0;
	call.uni (retval0), 
	vprintf, 
	(
	param0, 
	param1
	);
	ld.param.b32 	%r3, [retval0];
	} // callseq 0
	ret;

}


// ===== COMPILED SASS (sm_100) =====

	.target	sm_100

	.elftype	@"ET_EXEC"


//--------------------- .note.nv.tkinfo           --------------------------
	.section	.note.nv.tkinfo,"",@"SHT_NOTE"
	.sectionflags	@"SHF_NOTE_NV_TKINFO"
	.tkinfo
        /*0018*/ 	.word	0x00000002
        /*0030*/ 	.string	""
        /*0030*/ 	.string	"ptxas"
        /*0030*/ 	.string	"Cuda compilation tools, release 13.0, V13.0.88"
        /*0030*/ 	.string	"Build cuda_13.0.r13.0/compiler.36424714_0"
        /*0030*/ 	.string	"-arch sm_100 -m 64 "



//--------------------- .note.nv.cuinfo           --------------------------
	.section	.note.nv.cuinfo,"",@"SHT_NOTE"
	.sectionflags	@"SHF_NOTE_NV_CUINFO"
        /*0018*/ 	.short	0x0002
        /*001a*/ 	.short	0x0064
        /*001c*/ 	.short	0x0082
	.zero		2


//--------------------- .nv.info                  --------------------------
	.section	.nv.info,"",@"SHT_CUDA_INFO"
	.align	4


	//----- nvinfo : EIATTR_REGCOUNT
	.align		4
        /*0000*/ 	.byte	0x04, 0x2f
        /*0002*/ 	.short	(.L_2 - .L_1)
	.align		4
.L_1:
        /*0004*/ 	.word	index@(_Z4testv)
        /*0008*/ 	.word	0x00000018


	//----- nvinfo : EIATTR_FRAME_SIZE
	.align		4
.L_2:
        /*000c*/ 	.byte	0x04, 0x11
        /*000e*/ 	.short	(.L_4 - .L_3)
	.align		4
.L_3:
        /*0010*/ 	.word	index@(_Z4testv)
        /*0014*/ 	.word	0x00000008


	//----- nvinfo : EIATTR_MIN_STACK_SIZE
	.align		4
.L_4:
        /*0018*/ 	.byte	0x04, 0x12
        /*001a*/ 	.short	(.L_6 - .L_5)
	.align		4
.L_5:
        /*001c*/ 	.word	index@(_Z4testv)
        /*0020*/ 	.word	0x00000008
.L_6:


//--------------------- .nv.compat                --------------------------
	.section	.nv.compat,"",@"SHT_CUDA_COMPAT_INFO"
	.align	4
        /*0000*/ 	.byte	0x02, 0x09, 0x00, 0x00, 0x02, 0x02, 0x01, 0x00, 0x02, 0x05, 0x05, 0x00, 0x03, 0x07, 0x01, 0x01
        /*0010*/ 	.byte	0x02, 0x03, 0x00, 0x00, 0x02, 0x06, 0x01, 0x00, 0x04, 0x0b, 0x08, 0x00, 0x09, 0x00, 0x00, 0x00
        /*0020*/ 	.byte	0x00, 0x00, 0x00, 0x00


//--------------------- .nv.info._Z4testv         --------------------------
	.section	.nv.info._Z4testv,"",@"SHT_CUDA_INFO"
	.sectionflags	@""
	.align	4


	//----- nvinfo : EIATTR_CUDA_API_VERSION
	.align		4
        /*0000*/ 	.byte	0x04, 0x37
        /*0002*/ 	.short	(.L_8 - .L_7)
.L_7:
        /*0004*/ 	.word	0x00000082


	//----- nvinfo : EIATTR_SPARSE_MMA_MASK
	.align		4
.L_8:
        /*0008*/ 	.byte	0x03, 0x50
        /*000a*/ 	.short	0x0000


	//----- nvinfo : EIATTR_MAXREG_COUNT
	.align		4
        /*000c*/ 	.byte	0x03, 0x1b
        /*000e*/ 	.short	0x00ff


	//----- nvinfo : EIATTR_EXTERNS
	.align		4
        /*0010*/ 	.byte	0x04, 0x0f
        /*0012*/ 	.short	(.L_10 - .L_9)


	//   ....[0]....
	.align		4
.L_9:
        /*0014*/ 	.word	index@(vprintf)


	//----- nvinfo : EIATTR_MERCURY_ISA_VERSION
	.align		4
.L_10:
        /*0018*/ 	.byte	0x03, 0x5f
        /*001a*/ 	.short	0x0101


	//----- nvinfo : EIATTR_VRC_CTA_INIT_COUNT
	.align		4
        /*001c*/ 	.byte	0x02, 0x4a
	.zero		1
	.zero		1


	//----- nvinfo : EIATTR_SYSCALL_OFFSETS
	.align		4
        /*0020*/ 	.byte	0x04, 0x46
        /*0022*/ 	.short	(.L_12 - .L_11)


	//   ....[0]....
.L_11:
        /*0024*/ 	.word	0x000000f0


	//----- nvinfo : EIATTR_EXIT_INSTR_OFFSETS
	.align		4
.L_12:
        /*0028*/ 	.byte	0x04, 0x1c
        /*002a*/ 	.short	(.L_14 - .L_13)


	//   ....[0]....
.L_13:
        /*002c*/ 	.word	0x00000100


	//----- nvinfo : EIATTR_SW_WAR
	.align		4
.L_14:
        /*0030*/ 	.byte	0x04, 0x36
        /*0032*/ 	.short	(.L_16 - .L_15)
.L_15:
        /*0034*/ 	.word	0x00000008
.L_16:


//--------------------- .nv.callgraph             --------------------------
	.section	.nv.callgraph,"",@"SHT_CUDA_CALLGRAPH"
	.align	4
	.sectionentsize	8
	.align		4
        /*0000*/ 	.word	0x00000000
	.align		4
        /*0004*/ 	.word	0xffffffff
	.align		4
        /*0008*/ 	.word	index@(_Z4testv)
	.align		4
        /*000c*/ 	.word	index@(vprintf)
	.align		4
        /*0010*/ 	.word	0x00000000
	.align		4
        /*0014*/ 	.word	0xfffffffe
	.align		4
        /*0018*/ 	.word	0x00000000
	.align		4
        /*001c*/ 	.word	0xfffffffd
	.align		4
        /*0020*/ 	.word	0x00000000
	.align		4
        /*0024*/ 	.word	0xfffffffc


//--------------------- .nv.constant4             --------------------------
	.section	.nv.constant4,"a",@progbits
	.align	8
	.align		8
.nv.constant4:
        /*0000*/ 	.dword	vprintf
	.align		8
        /*0008*/ 	.dword	$str


//--------------------- .text._Z4testv            --------------------------
	.section	.text._Z4testv,"ax",@progbits
	.align	128
        .global         _Z4testv
        .type           _Z4testv,@function
        .size           _Z4testv,(.L_x_2 - _Z4testv)
        .other          _Z4testv,@"STO_CUDA_ENTRY STV_DEFAULT"
_Z4testv:
.text._Z4testv:
[----:B------:R-:W0:Y:S01]  /*0000*/  LDC R1, c[0x0][0x37c] ;  /* 0x0000df00ff017b82 */ /* 0x000e220000000800 */
[----:B------:R-:W1:Y:S01]  /*0010*/  S2R R8, SR_TID.X ;  /* 0x0000000000087919 */ /* 0x000e620000002100 */
[----:B0-----:R-:W-:Y:S01]  /*0020*/  VIADD R1, R1, 0xfffffff8 ;  /* 0xfffffff801017836 */ /* 0x001fe20000000000 */
[----:B------:R-:W-:Y:S01]  /*0030*/  MOV R0, 0x0 ;  /* 0x0000000000007802 */ /* 0x000fe20000000f00 */
[----:B------:R-:W0:Y:S01]  /*0040*/  LDCU UR4, c[0x0][0x2f8] ;  /* 0x00005f00ff0477ac */ /* 0x000e220008000800 */
[----:B------:R-:W1:Y:S03]  /*0050*/  S2R R9, SR_CTAID.X ;  /* 0x0000000000097919 */ /* 0x000e660000002500 */
[----:B------:R2:W3:Y:S01]  /*0060*/  LDC.64 R2, c[0x4][R0] ;  /* 0x0100000000027b82 */ /* 0x0004e20000000a00 */
[----:B------:R-:W4:Y:S01]  /*0070*/  LDCU.64 UR6, c[0x4][0x8] ;  /* 0x01000100ff0677ac */ /* 0x000f220008000a00 */
[----:B------:R-:W5:Y:S01]  /*0080*/  LDCU UR5, c[0x0][0x2fc] ;  /* 0x00005f80ff0577ac */ /* 0x000f620008000800 */
[----:B0-----:R-:W-:Y:S01]  /*0090*/  IADD3 R6, P0, PT, R1, UR4, RZ ;  /* 0x0000000401067c10 */ /* 0x001fe2000ff1e0ff */
[----:B----4-:R-:W-:Y:S01]  /*00a0*/  IMAD.U32 R4, RZ, RZ, UR6 ;  /* 0x00000006ff047e24 */ /* 0x010fe2000f8e00ff */
[----:B------:R-:W-:-:S03]  /*00b0*/  MOV R5, UR7 ;  /* 0x0000000700057c02 */ /* 0x000fc60008000f00 */
[----:B-----5:R-:W-:Y:S01]  /*00c0*/  IMAD.X R7, RZ, RZ, UR5, P0 ;  /* 0x00000005ff077e24 */ /* 0x020fe200080e06ff */
[----:B-1----:R2:W-:Y:S07]  /*00d0*/  STL.64 [R1], R8 ;  /* 0x0000000801007387 */ /* 0x0025ee0000100a00 */
[----:B------:R-:W-:-:S07]  /*00e0*/  LEPC R20, `(.L_x_0) ;  /* 0x000000001014794e */ /* 0x000fce0000000000 */
[----:B--23--:R-:W-:Y:S05]  /*00f0*/  CALL.ABS.NOINC R2 ;  /* 0x0000000002007343 */ /* 0x00cfea0003c00000 */
.L_x_0:
[----:B------:R-:W-:Y:S05]  /*0100*/  EXIT ;  /* 0x000000000000794d */ /* 0x000fea0003800000 */
.L_x_1:
[----:B------:R-:W-:-:S00]  /*0110*/  BRA `(.L_x_1) ;  /* 0xfffffffc00fc7947 */ /* 0x000fc0000383ffff */
[----:B------:R-:W-:-:S00]  /*0120*/  NOP ;  /* 0x0000000000007918 */ /* 0x000fc00000000000 */
        /* <DEDUP_REMOVED lines=13> */
.L_x_2:


//--------------------- .nv.global.init           --------------------------
	.section	.nv.global.init,"aw",@progbits
.nv.global.init:
	.type		$str,@object
	.size		$str,(.L_0 - $str)
$str:
        /*0000*/ 	.byte	0x48, 0x65, 0x6c, 0x6c, 0x6f, 0x20, 0x66, 0x72, 0x6f, 0x6d, 0x20, 0x74, 0x68, 0x72, 0x65, 0x61
        /*0010*/ 	.byte	0x64, 0x20, 0x25, 0x64, 0x20, 0x61, 0x74, 0x20, 0x62, 0x6c, 0x6f, 0x63, 0x6b, 0x20, 0x25, 0x64
        /*0020*/ 	.byte	0x21, 0x0a, 0x00
.L_0:


//--------------------- .nv.shared.reserved.0     --------------------------
	.section	.nv.shared.reserved.0,"aw",@nobits
	.weak		__nv_reservedSMEM_offset_0_alias
	.size		__nv_reservedSMEM_offset_0_alias, 0, 64
	.other		__nv_reservedSMEM_offset_0_alias,@"STO_CUDA_RESERVED_SHARED STV_DEFAULT"
__nv_reservedSMEM_offset_0_alias:
	.zero		0
	.zero		64


//--------------------- .nv.constant0._Z4testv    --------------------------
	.section	.nv.constant0._Z4testv,"a",@progbits
	.sectionflags	@""
	.align	4
.nv.constant0._Z4testv:
	.zero		896


//--------------------- SYMBOLS --------------------------

	.type		.nv.reservedSmem.offset0,@object
	.size		.nv.reservedSmem.offset0,0x4
	.type		vprintf,@function
